	.headerflags	@"EF_CUDA_TEXMODE_UNIFIED EF_CUDA_64BIT_ADDRESS EF_CUDA_ACCELERATORS EF_CUDA_SM90 EF_CUDA_VIRTUAL_SM(EF_CUDA_SM90)"
	.elftype	@"ET_EXEC"


//--------------------- .nv.info                  --------------------------
	.section	.nv.info,"",@"SHT_CUDA_INFO"
	.align	4


	//----- nvinfo : EIATTR_REGCOUNT
	.align		4
        /*0000*/ 	.byte	0x04, 0x2f
        /*0002*/ 	.short	(.L_1 - .L_0)
	.align		4
.L_0:
        /*0004*/ 	.word	index@(triton_poi_fused_convolution_15)
        /*0008*/ 	.word	0x0000000c


	//----- nvinfo : EIATTR_MIN_STACK_SIZE
	.align		4
.L_1:
        /*000c*/ 	.byte	0x04, 0x12
        /*000e*/ 	.short	(.L_3 - .L_2)
	.align		4
.L_2:
        /*0010*/ 	.word	index@(triton_poi_fused_convolution_15)
        /*0014*/ 	.word	0x00000000


	//----- nvinfo : EIATTR_FRAME_SIZE
	.align		4
.L_3:
        /*0018*/ 	.byte	0x04, 0x11
        /*001a*/ 	.short	(.L_5 - .L_4)
	.align		4
.L_4:
        /*001c*/ 	.word	index@(triton_poi_fused_convolution_15)
        /*0020*/ 	.word	0x00000000


	//----- nvinfo : EIATTR_MIN_STACK_SIZE
	.align		4
.L_5:
        /*0024*/ 	.byte	0x04, 0x12
        /*0026*/ 	.short	(.L_7 - .L_6)
	.align		4
.L_6:
        /*0028*/ 	.word	index@(triton_poi_fused_convolution_15)
        /*002c*/ 	.word	0x00000000
.L_7:


//--------------------- .nv.info.triton_poi_fused_convolution_15 --------------------------
	.section	.nv.info.triton_poi_fused_convolution_15,"",@"SHT_CUDA_INFO"
	.sectionflags	@""
	.align	4


	//----- nvinfo : EIATTR_CUDA_API_VERSION
	.align		4
        /*0000*/ 	.byte	0x04, 0x37
        /*0002*/ 	.short	(.L_9 - .L_8)
.L_8:
        /*0004*/ 	.word	0x0000007c


	//----- nvinfo : EIATTR_KPARAM_INFO
	.align		4
.L_9:
        /*0008*/ 	.byte	0x04, 0x17
        /*000a*/ 	.short	(.L_11 - .L_10)
.L_10:
        /*000c*/ 	.word	0x00000000
        /*0010*/ 	.short	0x0002
        /*0012*/ 	.short	0x0010
        /*0014*/ 	.byte	0x00, 0xf0, 0x11, 0x00


	//----- nvinfo : EIATTR_KPARAM_INFO
	.align		4
.L_11:
        /*0018*/ 	.byte	0x04, 0x17
        /*001a*/ 	.short	(.L_13 - .L_12)
.L_12:
        /*001c*/ 	.word	0x00000000
        /*0020*/ 	.short	0x0001
        /*0022*/ 	.short	0x0008
        /*0024*/ 	.byte	0x00, 0xf4, 0x21, 0x00


	//----- nvinfo : EIATTR_KPARAM_INFO
	.align		4
.L_13:
        /*0028*/ 	.byte	0x04, 0x17
        /*002a*/ 	.short	(.L_15 - .L_14)
.L_14:
        /*002c*/ 	.word	0x00000000
        /*0030*/ 	.short	0x0000
        /*0032*/ 	.short	0x0000
        /*0034*/ 	.byte	0x00, 0xf4, 0x21, 0x00


	//----- nvinfo : EIATTR_SPARSE_MMA_MASK
	.align		4
.L_15:
        /*0038*/ 	.byte	0x03, 0x50
        /*003a*/ 	.short	0x0000


	//----- nvinfo : EIATTR_MAXREG_COUNT
	.align		4
        /*003c*/ 	.byte	0x03, 0x1b
        /*003e*/ 	.short	0x00ff


	//----- nvinfo : EIATTR_EXIT_INSTR_OFFSETS
	.align		4
        /*0040*/ 	.byte	0x04, 0x1c
        /*0042*/ 	.short	(.L_17 - .L_16)


	//   ....[0]....
.L_16:
        /*0044*/ 	.word	0x00000170


	//   ....[1]....
        /*0048*/ 	.word	0x00000190


	//----- nvinfo : EIATTR_REQNTID
	.align		4
.L_17:
        /*004c*/ 	.byte	0x04, 0x10
        /*004e*/ 	.short	(.L_19 - .L_18)
.L_18:
        /*0050*/ 	.word	0x00000080
        /*0054*/ 	.word	0x00000001
        /*0058*/ 	.word	0x00000001


	//----- nvinfo : EIATTR_CBANK_PARAM_SIZE
	.align		4
.L_19:
        /*005c*/ 	.byte	0x03, 0x19
        /*005e*/ 	.short	0x0014


	//----- nvinfo : EIATTR_PARAM_CBANK
	.align		4
        /*0060*/ 	.byte	0x04, 0x0a
        /*0062*/ 	.short	(.L_21 - .L_20)
	.align		4
.L_20:
        /*0064*/ 	.word	index@(.nv.constant0.triton_poi_fused_convolution_15)
        /*0068*/ 	.short	0x0210
        /*006a*/ 	.short	0x0014


	//----- nvinfo : EIATTR_SW_WAR
	.align		4
.L_21:
        /*006c*/ 	.byte	0x04, 0x36
        /*006e*/ 	.short	(.L_23 - .L_22)
.L_22:
        /*0070*/ 	.word	0x00000008
.L_23:


//--------------------- .nv.callgraph             --------------------------
	.section	.nv.callgraph,"",@"SHT_CUDA_CALLGRAPH"
	.align	4
	.sectionentsize	8
	.align		4
        /*0000*/ 	.word	0x00000000
	.align		4
        /*0004*/ 	.word	0xffffffff
	.align		4
        /*0008*/ 	.word	0x00000000
	.align		4
        /*000c*/ 	.word	0xfffffffe
	.align		4
        /*0010*/ 	.word	0x00000000
	.align		4
        /*0014*/ 	.word	0xfffffffd
	.align		4
        /*0018*/ 	.word	0x00000000
	.align		4
        /*001c*/ 	.word	0xfffffffc


//--------------------- .text.triton_poi_fused_convolution_15 --------------------------
	.section	.text.triton_poi_fused_convolution_15,"ax",@progbits
	.align	128
        .global         triton_poi_fused_convolution_15
        .type           triton_poi_fused_convolution_15,@function
        .size           triton_poi_fused_convolution_15,(.L_x_1 - triton_poi_fused_convolution_15)
        .other          triton_poi_fused_convolution_15,@"STO_CUDA_ENTRY STV_DEFAULT"
triton_poi_fused_convolution_15:
.text.triton_poi_fused_convolution_15:
[----:B------:R-:W0:Y:S02]  /*0000*/  LDC R1, c[0x0][0x28] ;  /* 0x00000a00ff017b82 */ /* 0x000e240000000800 */
[----:B------:R-:W1:Y:S01]  /*0010*/  S2R R0, SR_TID.X ;  /* 0x0000000000007919 */ /* 0x000e620000002100 */
[----:B------:R-:W2:Y:S01]  /*0020*/  LDC.64 R2, c[0x0][0x210] ;  /* 0x00008400ff027b82 */ /* 0x000ea20000000a00 */
[----:B------:R-:W-:Y:S01]  /*0030*/  ULDC.64 UR4, c[0x0][0x208] ;  /* 0x0000820000047ab9 */ /* 0x000fe20000000a00 */
[----:B------:R-:W3:Y:S01]  /*0040*/  S2R R7, SR_CTAID.X ;  /* 0x0000000000077919 */ /* 0x000ee20000002500 */
[----:B-1----:R-:W-:Y:S02]  /*0050*/  LOP3.LUT R0, R0, 0x7f, RZ, 0xc0, !PT ;  /* 0x0000007f00007812 */ /* 0x002fe400078ec0ff */
[----:B---3--:R-:W-:-:S03]  /*0060*/  SHF.R.S32.HI R4, RZ, 0x18, R7 ;  /* 0x00000018ff047819 */ /* 0x008fc60000011407 */
[----:B------:R-:W-:Y:S01]  /*0070*/  IMAD R7, R7, 0x80, R0 ;  /* 0x0000008007077824 */ /* 0x000fe200078e0200 */
[----:B------:R-:W-:-:S03]  /*0080*/  SGXT R0, R4, 0x1 ;  /* 0x000000010400781a */ /* 0x000fc60000000200 */
[C---:B--2---:R-:W-:Y:S01]  /*0090*/  IMAD.WIDE R2, R7.reuse, 0x4, R2 ;  /* 0x0000000407027825 */ /* 0x044fe200078e0202 */
[----:B------:R-:W1:Y:S01]  /*00a0*/  LDC.64 R4, c[0x0][0x218] ;  /* 0x00008600ff047b82 */ /* 0x000e620000000a00 */
[----:B------:R-:W-:Y:S02]  /*00b0*/  ISETP.GE.AND P0, PT, R7, 0x200, PT ;  /* 0x000002000700780c */ /* 0x000fe40003f06270 */
[----:B------:R-:W-:Y:S01]  /*00c0*/  LEA.HI R0, R0, R7, RZ, 0x6 ;  /* 0x0000000700007211 */ /* 0x000fe200078f30ff */
[----:B------:R-:W-:-:S03]  /*00d0*/  IMAD.MOV.U32 R7, RZ, RZ, RZ ;  /* 0x000000ffff077224 */ /* 0x000fc600078e00ff */
[----:B------:R-:W-:-:S04]  /*00e0*/  SHF.R.S32.HI R9, RZ, 0x6, R0 ;  /* 0x00000006ff097819 */ /* 0x000fc80000011400 */
[----:B------:R-:W-:-:S04]  /*00f0*/  LEA.HI R0, R0, R9, RZ, 0x1 ;  /* 0x0000000900007211 */ /* 0x000fc800078f08ff */
[----:B------:R-:W-:-:S05]  /*0100*/  LOP3.LUT R0, R0, 0xfffffffe, RZ, 0xc0, !PT ;  /* 0xfffffffe00007812 */ /* 0x000fca00078ec0ff */
[----:B------:R-:W-:Y:S02]  /*0110*/  IMAD.IADD R9, R9, 0x1, -R0 ;  /* 0x0000000109097824 */ /* 0x000fe400078e0a00 */
[----:B------:R-:W-:Y:S02]  /*0120*/  IMAD.MOV.U32 R0, RZ, RZ, RZ ;  /* 0x000000ffff007224 */ /* 0x000fe400078e00ff */
[----:B-1----:R-:W-:-:S04]  /*0130*/  IMAD.WIDE R4, R9, 0x4, R4 ;  /* 0x0000000409047825 */ /* 0x002fc800078e0204 */
[----:B------:R-:W2:Y:S04]  /*0140*/  @!P0 LDG.E R0, desc[UR4][R2.64] ;  /* 0x0000000402008981 */ /* 0x000ea8000c1e1900 */
[----:B------:R-:W2:Y:S02]  /*0150*/  @!P0 LDG.E.EL R7, desc[UR4][R4.64] ;  /* 0x0000000404078981 */ /* 0x000ea4000c2e1900 */
[----:B--2---:R-:W-:Y:S01]  /*0160*/  FADD R7, R7, R0 ;  /* 0x0000000007077221 */ /* 0x004fe20000000000 */
[----:B------:R-:W-:Y:S06]  /*0170*/  @P0 EXIT ;  /* 0x000000000000094d */ /* 0x000fec0003800000 */
[----:B------:R-:W-:Y:S01]  /*0180*/  STG.E desc[UR4][R2.64], R7 ;  /* 0x0000000702007986 */ /* 0x000fe2000c101904 */
[----:B------:R-:W-:Y:S05]  /*0190*/  EXIT ;  /* 0x000000000000794d */ /* 0x000fea0003800000 */
.L_x_0:
[----:B------:R-:W-:-:S00]  /*01a0*/  BRA `(.L_x_0) ;  /* 0xfffffffc00fc7947 */ /* 0x000fc0000383ffff */
[----:B------:R-:W-:-:S00]  /*01b0*/  NOP ;  /* 0x0000000000007918 */ /* 0x000fc00000000000 */
        /* <DEDUP_REMOVED lines=12> */
.L_x_1:


//--------------------- .nv.constant0.triton_poi_fused_convolution_15 --------------------------
	.section	.nv.constant0.triton_poi_fused_convolution_15,"a",@progbits
	.sectionflags	@""
	.align	4
.nv.constant0.triton_poi_fused_convolution_15:
	.zero		548
